	.headerflags	@"EF_CUDA_TEXMODE_UNIFIED EF_CUDA_64BIT_ADDRESS EF_CUDA_ACCELERATORS EF_CUDA_SM90 EF_CUDA_VIRTUAL_SM(EF_CUDA_SM90)"
	.elftype	@"ET_EXEC"


//--------------------- .nv.info                  --------------------------
	.section	.nv.info,"",@"SHT_CUDA_INFO"
	.align	4


	//----- nvinfo : EIATTR_REGCOUNT
	.align		4
        /*0000*/ 	.byte	0x04, 0x2f
        /*0002*/ 	.short	(.L_1 - .L_0)
	.align		4
.L_0:
        /*0004*/ 	.word	index@(triton_poi_fused_clone_37)
        /*0008*/ 	.word	0x00000010


	//----- nvinfo : EIATTR_MIN_STACK_SIZE
	.align		4
.L_1:
        /*000c*/ 	.byte	0x04, 0x12
        /*000e*/ 	.short	(.L_3 - .L_2)
	.align		4
.L_2:
        /*0010*/ 	.word	index@(triton_poi_fused_clone_37)
        /*0014*/ 	.word	0x00000000


	//----- nvinfo : EIATTR_FRAME_SIZE
	.align		4
.L_3:
        /*0018*/ 	.byte	0x04, 0x11
        /*001a*/ 	.short	(.L_5 - .L_4)
	.align		4
.L_4:
        /*001c*/ 	.word	index@(triton_poi_fused_clone_37)
        /*0020*/ 	.word	0x00000000


	//----- nvinfo : EIATTR_MIN_STACK_SIZE
	.align		4
.L_5:
        /*0024*/ 	.byte	0x04, 0x12
        /*0026*/ 	.short	(.L_7 - .L_6)
	.align		4
.L_6:
        /*0028*/ 	.word	index@(triton_poi_fused_clone_37)
        /*002c*/ 	.word	0x00000000
.L_7:


//--------------------- .nv.info.triton_poi_fused_clone_37 --------------------------
	.section	.nv.info.triton_poi_fused_clone_37,"",@"SHT_CUDA_INFO"
	.sectionflags	@""
	.align	4


	//----- nvinfo : EIATTR_CUDA_API_VERSION
	.align		4
        /*0000*/ 	.byte	0x04, 0x37
        /*0002*/ 	.short	(.L_9 - .L_8)
.L_8:
        /*0004*/ 	.word	0x0000007c


	//----- nvinfo : EIATTR_KPARAM_INFO
	.align		4
.L_9:
        /*0008*/ 	.byte	0x04, 0x17
        /*000a*/ 	.short	(.L_11 - .L_10)
.L_10:
        /*000c*/ 	.word	0x00000000
        /*0010*/ 	.short	0x0003
        /*0012*/ 	.short	0x0018
        /*0014*/ 	.byte	0x00, 0xf0, 0x11, 0x00


	//----- nvinfo : EIATTR_KPARAM_INFO
	.align		4
.L_11:
        /*0018*/ 	.byte	0x04, 0x17
        /*001a*/ 	.short	(.L_13 - .L_12)
.L_12:
        /*001c*/ 	.word	0x00000000
        /*0020*/ 	.short	0x0002
        /*0022*/ 	.short	0x0010
        /*0024*/ 	.byte	0x00, 0xf4, 0x21, 0x00


	//----- nvinfo : EIATTR_KPARAM_INFO
	.align		4
.L_13:
        /*0028*/ 	.byte	0x04, 0x17
        /*002a*/ 	.short	(.L_15 - .L_14)
.L_14:
        /*002c*/ 	.word	0x00000000
        /*0030*/ 	.short	0x0001
        /*0032*/ 	.short	0x0008
        /*0034*/ 	.byte	0x00, 0xf4, 0x21, 0x00


	//----- nvinfo : EIATTR_KPARAM_INFO
	.align		4
.L_15:
        /*0038*/ 	.byte	0x04, 0x17
        /*003a*/ 	.short	(.L_17 - .L_16)
.L_16:
        /*003c*/ 	.word	0x00000000
        /*0040*/ 	.short	0x0000
        /*0042*/ 	.short	0x0000
        /*0044*/ 	.byte	0x00, 0xf4, 0x21, 0x00


	//----- nvinfo : EIATTR_SPARSE_MMA_MASK
	.align		4
.L_17:
        /*0048*/ 	.byte	0x03, 0x50
        /*004a*/ 	.short	0x0000


	//----- nvinfo : EIATTR_MAXREG_COUNT
	.align		4
        /*004c*/ 	.byte	0x03, 0x1b
        /*004e*/ 	.short	0x00ff


	//----- nvinfo : EIATTR_EXIT_INSTR_OFFSETS
	.align		4
        /*0050*/ 	.byte	0x04, 0x1c
        /*0052*/ 	.short	(.L_19 - .L_18)


	//   ....[0]....
.L_18:
        /*0054*/ 	.word	0x000001a0


	//   ....[1]....
        /*0058*/ 	.word	0x000001c0


	//----- nvinfo : EIATTR_REQNTID
	.align		4
.L_19:
        /*005c*/ 	.byte	0x04, 0x10
        /*005e*/ 	.short	(.L_21 - .L_20)
.L_20:
        /*0060*/ 	.word	0x00000080
        /*0064*/ 	.word	0x00000001
        /*0068*/ 	.word	0x00000001


	//----- nvinfo : EIATTR_CBANK_PARAM_SIZE
	.align		4
.L_21:
        /*006c*/ 	.byte	0x03, 0x19
        /*006e*/ 	.short	0x001c


	//----- nvinfo : EIATTR_PARAM_CBANK
	.align		4
        /*0070*/ 	.byte	0x04, 0x0a
        /*0072*/ 	.short	(.L_23 - .L_22)
	.align		4
.L_22:
        /*0074*/ 	.word	index@(.nv.constant0.triton_poi_fused_clone_37)
        /*0078*/ 	.short	0x0210
        /*007a*/ 	.short	0x001c


	//----- nvinfo : EIATTR_SW_WAR
	.align		4
.L_23:
        /*007c*/ 	.byte	0x04, 0x36
        /*007e*/ 	.short	(.L_25 - .L_24)
.L_24:
        /*0080*/ 	.word	0x00000008
.L_25:


//--------------------- .nv.callgraph             --------------------------
	.section	.nv.callgraph,"",@"SHT_CUDA_CALLGRAPH"
	.align	4
	.sectionentsize	8
	.align		4
        /*0000*/ 	.word	0x00000000
	.align		4
        /*0004*/ 	.word	0xffffffff
	.align		4
        /*0008*/ 	.word	0x00000000
	.align		4
        /*000c*/ 	.word	0xfffffffe
	.align		4
        /*0010*/ 	.word	0x00000000
	.align		4
        /*0014*/ 	.word	0xfffffffd
	.align		4
        /*0018*/ 	.word	0x00000000
	.align		4
        /*001c*/ 	.word	0xfffffffc


//--------------------- .text.triton_poi_fused_clone_37 --------------------------
	.section	.text.triton_poi_fused_clone_37,"ax",@progbits
	.align	128
        .global         triton_poi_fused_clone_37
        .type           triton_poi_fused_clone_37,@function
        .size           triton_poi_fused_clone_37,(.L_x_1 - triton_poi_fused_clone_37)
        .other          triton_poi_fused_clone_37,@"STO_CUDA_ENTRY STV_DEFAULT"
triton_poi_fused_clone_37:
.text.triton_poi_fused_clone_37:
[----:B------:R-:W0:Y:S02]  /*0000*/  LDC R1, c[0x0][0x28] ;  /* 0x00000a00ff017b82 */ /* 0x000e240000000800 */
[----:B------:R-:W1:Y:S01]  /*0010*/  S2R R0, SR_TID.X ;  /* 0x0000000000007919 */ /* 0x000e620000002100 */
[----:B------:R-:W2:Y:S01]  /*0020*/  LDC.64 R2, c[0x0][0x210] ;  /* 0x00008400ff027b82 */ /* 0x000ea20000000a00 */
[----:B------:R-:W-:Y:S01]  /*0030*/  CS2R R12, SRZ ;  /* 0x00000000000c7805 */ /* 0x000fe2000001ff00 */
[----:B------:R-:W-:Y:S01]  /*0040*/  ULDC.64 UR4, c[0x0][0x208] ;  /* 0x0000820000047ab9 */ /* 0x000fe20000000a00 */
[----:B------:R-:W3:Y:S05]  /*0050*/  S2R R9, SR_CTAID.X ;  /* 0x0000000000097919 */ /* 0x000eea0000002500 */
[----:B------:R-:W4:Y:S01]  /*0060*/  LDC.64 R4, c[0x0][0x218] ;  /* 0x00008600ff047b82 */ /* 0x000f220000000a00 */
[----:B-1----:R-:W-:-:S05]  /*0070*/  IMAD.SHL.U32 R0, R0, 0x2, RZ ;  /* 0x0000000200007824 */ /* 0x002fca00078e00ff */
[----:B------:R-:W-:-:S05]  /*0080*/  LOP3.LUT R0, R0, 0xfe, RZ, 0xc0, !PT ;  /* 0x000000fe00007812 */ /* 0x000fca00078ec0ff */
[----:B---3--:R-:W-:-:S05]  /*0090*/  IMAD R9, R9, 0x100, R0 ;  /* 0x0000010009097824 */ /* 0x008fca00078e0200 */
[----:B------:R-:W-:Y:S02]  /*00a0*/  SHF.R.S32.HI R0, RZ, 0x1f, R9 ;  /* 0x0000001fff007819 */ /* 0x000fe40000011409 */
[----:B------:R-:W-:Y:S02]  /*00b0*/  ISETP.GE.AND P0, PT, R9, 0x800, PT ;  /* 0x000008000900780c */ /* 0x000fe40003f06270 */
[----:B------:R-:W-:-:S04]  /*00c0*/  LEA.HI R0, R0, R9, RZ, 0x9 ;  /* 0x0000000900007211 */ /* 0x000fc800078f48ff */
[----:B------:R-:W-:Y:S02]  /*00d0*/  LOP3.LUT R6, R0, 0xfffffe00, RZ, 0xc0, !PT ;  /* 0xfffffe0000067812 */ /* 0x000fe400078ec0ff */
[----:B------:R-:W-:Y:S02]  /*00e0*/  SHF.R.S32.HI R0, RZ, 0x9, R0 ;  /* 0x00000009ff007819 */ /* 0x000fe40000011400 */
[----:B------:R-:W-:-:S05]  /*00f0*/  IADD3 R7, R9, 0x3a00, -R6 ;  /* 0x00003a0009077810 */ /* 0x000fca0007ffe806 */
[----:B------:R-:W-:Y:S02]  /*0100*/  IMAD R11, R0, 0x4800, R7 ;  /* 0x00004800000b7824 */ /* 0x000fe400078e0207 */
[----:B----4-:R-:W-:Y:S02]  /*0110*/  IMAD.WIDE.U32 R4, R7, 0x4, R4 ;  /* 0x0000000407047825 */ /* 0x010fe400078e0004 */
[----:B------:R-:W1:Y:S02]  /*0120*/  LDC.64 R6, c[0x0][0x220] ;  /* 0x00008800ff067b82 */ /* 0x000e640000000a00 */
[----:B--2---:R-:W-:Y:S01]  /*0130*/  IMAD.WIDE R2, R11, 0x4, R2 ;  /* 0x000000040b027825 */ /* 0x004fe200078e0202 */
[----:B------:R-:W-:Y:S01]  /*0140*/  CS2R R10, SRZ ;  /* 0x00000000000a7805 */ /* 0x000fe2000001ff00 */
[----:B------:R-:W2:Y:S05]  /*0150*/  @!P0 LDG.E.EL.64 R12, desc[UR4][R4.64] ;  /* 0x00000004040c8981 */ /* 0x000eaa000c2e1b00 */
[----:B------:R-:W2:Y:S01]  /*0160*/  @!P0 LDG.E.64 R10, desc[UR4][R2.64] ;  /* 0x00000004020a8981 */ /* 0x000ea2000c1e1b00 */
[----:B-1----:R-:W-:-:S04]  /*0170*/  IMAD.WIDE R6, R9, 0x4, R6 ;  /* 0x0000000409067825 */ /* 0x002fc800078e0206 */
[----:B--2---:R-:W-:Y:S01]  /*0180*/  FADD R10, R12, R10 ;  /* 0x0000000a0c0a7221 */ /* 0x004fe20000000000 */
[----:B------:R-:W-:Y:S01]  /*0190*/  FADD R11, R13, R11 ;  /* 0x0000000b0d0b7221 */ /* 0x000fe20000000000 */
[----:B------:R-:W-:Y:S06]  /*01a0*/  @P0 EXIT ;  /* 0x000000000000094d */ /* 0x000fec0003800000 */
[----:B------:R-:W-:Y:S01]  /*01b0*/  STG.E.64 desc[UR4][R6.64], R10 ;  /* 0x0000000a06007986 */ /* 0x000fe2000c101b04 */
[----:B------:R-:W-:Y:S05]  /*01c0*/  EXIT ;  /* 0x000000000000794d */ /* 0x000fea0003800000 */
.L_x_0:
[----:B------:R-:W-:-:S00]  /*01d0*/  BRA `(.L_x_0) ;  /* 0xfffffffc00fc7947 */ /* 0x000fc0000383ffff */
[----:B------:R-:W-:-:S00]  /*01e0*/  NOP ;  /* 0x0000000000007918 */ /* 0x000fc00000000000 */
        /* <DEDUP_REMOVED lines=9> */
.L_x_1:


//--------------------- .nv.constant0.triton_poi_fused_clone_37 --------------------------
	.section	.nv.constant0.triton_poi_fused_clone_37,"a",@progbits
	.sectionflags	@""
	.align	4
.nv.constant0.triton_poi_fused_clone_37:
	.zero		556
